	.headerflags	@"EF_CUDA_TEXMODE_UNIFIED EF_CUDA_64BIT_ADDRESS EF_CUDA_ACCELERATORS EF_CUDA_SM90 EF_CUDA_VIRTUAL_SM(EF_CUDA_SM90)"
	.elftype	@"ET_EXEC"


//--------------------- .nv.info                  --------------------------
	.section	.nv.info,"",@"SHT_CUDA_INFO"
	.align	4


	//----- nvinfo : EIATTR_REGCOUNT
	.align		4
        /*0000*/ 	.byte	0x04, 0x2f
        /*0002*/ 	.short	(.L_3 - .L_2)
	.align		4
.L_2:
        /*0004*/ 	.word	index@(triton_poi_fused__native_batch_norm_legit_no_training_3)
        /*0008*/ 	.word	0x00000016


	//----- nvinfo : EIATTR_MIN_STACK_SIZE
	.align		4
.L_3:
        /*000c*/ 	.byte	0x04, 0x12
        /*000e*/ 	.short	(.L_5 - .L_4)
	.align		4
.L_4:
        /*0010*/ 	.word	index@(triton_poi_fused__native_batch_norm_legit_no_training_3)
        /*0014*/ 	.word	0x00000000


	//----- nvinfo : EIATTR_FRAME_SIZE
	.align		4
.L_5:
        /*0018*/ 	.byte	0x04, 0x11
        /*001a*/ 	.short	(.L_7 - .L_6)
	.align		4
.L_6:
        /*001c*/ 	.word	index@(triton_poi_fused__native_batch_norm_legit_no_training_3)
        /*0020*/ 	.word	0x00000000


	//----- nvinfo : EIATTR_MIN_STACK_SIZE
	.align		4
.L_7:
        /*0024*/ 	.byte	0x04, 0x12
        /*0026*/ 	.short	(.L_9 - .L_8)
	.align		4
.L_8:
        /*0028*/ 	.word	index@(triton_poi_fused__native_batch_norm_legit_no_training_3)
        /*002c*/ 	.word	0x00000000
.L_9:


//--------------------- .nv.info.triton_poi_fused__native_batch_norm_legit_no_training_3 --------------------------
	.section	.nv.info.triton_poi_fused__native_batch_norm_legit_no_training_3,"",@"SHT_CUDA_INFO"
	.sectionflags	@""
	.align	4


	//----- nvinfo : EIATTR_CUDA_API_VERSION
	.align		4
        /*0000*/ 	.byte	0x04, 0x37
        /*0002*/ 	.short	(.L_11 - .L_10)
.L_10:
        /*0004*/ 	.word	0x0000007c


	//----- nvinfo : EIATTR_KPARAM_INFO
	.align		4
.L_11:
        /*0008*/ 	.byte	0x04, 0x17
        /*000a*/ 	.short	(.L_13 - .L_12)
.L_12:
        /*000c*/ 	.word	0x00000000
        /*0010*/ 	.short	0x0006
        /*0012*/ 	.short	0x0030
        /*0014*/ 	.byte	0x00, 0xf0, 0x11, 0x00


	//----- nvinfo : EIATTR_KPARAM_INFO
	.align		4
.L_13:
        /*0018*/ 	.byte	0x04, 0x17
        /*001a*/ 	.short	(.L_15 - .L_14)
.L_14:
        /*001c*/ 	.word	0x00000000
        /*0020*/ 	.short	0x0005
        /*0022*/ 	.short	0x0028
        /*0024*/ 	.byte	0x00, 0xf4, 0x21, 0x00


	//----- nvinfo : EIATTR_KPARAM_INFO
	.align		4
.L_15:
        /*0028*/ 	.byte	0x04, 0x17
        /*002a*/ 	.short	(.L_17 - .L_16)
.L_16:
        /*002c*/ 	.word	0x00000000
        /*0030*/ 	.short	0x0004
        /*0032*/ 	.short	0x0020
        /*0034*/ 	.byte	0x00, 0xf4, 0x21, 0x00


	//----- nvinfo : EIATTR_KPARAM_INFO
	.align		4
.L_17:
        /*0038*/ 	.byte	0x04, 0x17
        /*003a*/ 	.short	(.L_19 - .L_18)
.L_18:
        /*003c*/ 	.word	0x00000000
        /*0040*/ 	.short	0x0003
        /*0042*/ 	.short	0x0018
        /*0044*/ 	.byte	0x00, 0xf4, 0x21, 0x00


	//----- nvinfo : EIATTR_KPARAM_INFO
	.align		4
.L_19:
        /*0048*/ 	.byte	0x04, 0x17
        /*004a*/ 	.short	(.L_21 - .L_20)
.L_20:
        /*004c*/ 	.word	0x00000000
        /*0050*/ 	.short	0x0002
        /*0052*/ 	.short	0x0010
        /*0054*/ 	.byte	0x00, 0xf4, 0x21, 0x00


	//----- nvinfo : EIATTR_KPARAM_INFO
	.align		4
.L_21:
        /*0058*/ 	.byte	0x04, 0x17
        /*005a*/ 	.short	(.L_23 - .L_22)
.L_22:
        /*005c*/ 	.word	0x00000000
        /*0060*/ 	.short	0x0001
        /*0062*/ 	.short	0x0008
        /*0064*/ 	.byte	0x00, 0xf4, 0x21, 0x00


	//----- nvinfo : EIATTR_KPARAM_INFO
	.align		4
.L_23:
        /*0068*/ 	.byte	0x04, 0x17
        /*006a*/ 	.short	(.L_25 - .L_24)
.L_24:
        /*006c*/ 	.word	0x00000000
        /*0070*/ 	.short	0x0000
        /*0072*/ 	.short	0x0000
        /*0074*/ 	.byte	0x00, 0xf4, 0x21, 0x00


	//----- nvinfo : EIATTR_SPARSE_MMA_MASK
	.align		4
.L_25:
        /*0078*/ 	.byte	0x03, 0x50
        /*007a*/ 	.short	0x0000


	//----- nvinfo : EIATTR_MAXREG_COUNT
	.align		4
        /*007c*/ 	.byte	0x03, 0x1b
        /*007e*/ 	.short	0x00ff


	//----- nvinfo : EIATTR_EXIT_INSTR_OFFSETS
	.align		4
        /*0080*/ 	.byte	0x04, 0x1c
        /*0082*/ 	.short	(.L_27 - .L_26)


	//   ....[0]....
.L_26:
        /*0084*/ 	.word	0x00000440


	//   ....[1]....
        /*0088*/ 	.word	0x00000460


	//----- nvinfo : EIATTR_REQNTID
	.align		4
.L_27:
        /*008c*/ 	.byte	0x04, 0x10
        /*008e*/ 	.short	(.L_29 - .L_28)
.L_28:
        /*0090*/ 	.word	0x00000080
        /*0094*/ 	.word	0x00000001
        /*0098*/ 	.word	0x00000001


	//----- nvinfo : EIATTR_CBANK_PARAM_SIZE
	.align		4
.L_29:
        /*009c*/ 	.byte	0x03, 0x19
        /*009e*/ 	.short	0x0034


	//----- nvinfo : EIATTR_PARAM_CBANK
	.align		4
        /*00a0*/ 	.byte	0x04, 0x0a
        /*00a2*/ 	.short	(.L_31 - .L_30)
	.align		4
.L_30:
        /*00a4*/ 	.word	index@(.nv.constant0.triton_poi_fused__native_batch_norm_legit_no_training_3)
        /*00a8*/ 	.short	0x0210
        /*00aa*/ 	.short	0x0034


	//----- nvinfo : EIATTR_SW_WAR
	.align		4
.L_31:
        /*00ac*/ 	.byte	0x04, 0x36
        /*00ae*/ 	.short	(.L_33 - .L_32)
.L_32:
        /*00b0*/ 	.word	0x00000008
.L_33:


//--------------------- .nv.callgraph             --------------------------
	.section	.nv.callgraph,"",@"SHT_CUDA_CALLGRAPH"
	.align	4
	.sectionentsize	8
	.align		4
        /*0000*/ 	.word	0x00000000
	.align		4
        /*0004*/ 	.word	0xffffffff
	.align		4
        /*0008*/ 	.word	0x00000000
	.align		4
        /*000c*/ 	.word	0xfffffffe
	.align		4
        /*0010*/ 	.word	0x00000000
	.align		4
        /*0014*/ 	.word	0xfffffffd
	.align		4
        /*0018*/ 	.word	0x00000000
	.align		4
        /*001c*/ 	.word	0xfffffffc


//--------------------- .nv.constant4             --------------------------
	.section	.nv.constant4,"a",@progbits
	.align	8
	.align		8
.nv.constant4:
        /*0000*/ 	.dword	_$_str
	.align		8
        /*0008*/ 	.dword	_$_str_$_2


//--------------------- .text.triton_poi_fused__native_batch_norm_legit_no_training_3 --------------------------
	.section	.text.triton_poi_fused__native_batch_norm_legit_no_training_3,"ax",@progbits
	.align	128
        .global         triton_poi_fused__native_batch_norm_legit_no_training_3
        .type           triton_poi_fused__native_batch_norm_legit_no_training_3,@function
        .size           triton_poi_fused__native_batch_norm_legit_no_training_3,(.L_x_1 - triton_poi_fused__native_batch_norm_legit_no_training_3)
        .other          triton_poi_fused__native_batch_norm_legit_no_training_3,@"STO_CUDA_ENTRY STV_DEFAULT"
triton_poi_fused__native_batch_norm_legit_no_training_3:
.text.triton_poi_fused__native_batch_norm_legit_no_training_3:
[----:B------:R-:W0:Y:S01]  /*0000*/  LDC R1, c[0x0][0x28] ;  /* 0x00000a00ff017b82 */ /* 0x000e220000000800 */
[----:B------:R-:W1:Y:S07]  /*0010*/  S2R R0, SR_TID.X ;  /* 0x0000000000007919 */ /* 0x000e6e0000002100 */
[----:B------:R-:W2:Y:S01]  /*0020*/  LDC.64 R8, c[0x0][0x220] ;  /* 0x00008800ff087b82 */ /* 0x000ea20000000a00 */
[----:B------:R-:W-:Y:S01]  /*0030*/  ULDC.64 UR4, c[0x0][0x208] ;  /* 0x0000820000047ab9 */ /* 0x000fe20000000a00 */
[----:B------:R-:W3:Y:S06]  /*0040*/  S2R R5, SR_CTAID.X ;  /* 0x0000000000057919 */ /* 0x000eec0000002500 */
[----:B------:R-:W4:Y:S08]  /*0050*/  LDC.64 R14, c[0x0][0x218] ;  /* 0x00008600ff0e7b82 */ /* 0x000f300000000a00 */
[----:B------:R-:W5:Y:S08]  /*0060*/  LDC.64 R12, c[0x0][0x210] ;  /* 0x00008400ff0c7b82 */ /* 0x000f700000000a00 */
[----:B------:R-:W4:Y:S01]  /*0070*/  LDC.64 R16, c[0x0][0x228] ;  /* 0x00008a00ff107b82 */ /* 0x000f220000000a00 */
[----:B-1----:R-:W-:-:S07]  /*0080*/  SHF.L.U32 R0, R0, 0x1, RZ ;  /* 0x0000000100007819 */ /* 0x002fce00000006ff */
[----:B------:R-:W1:Y:S01]  /*0090*/  LDC.64 R18, c[0x0][0x230] ;  /* 0x00008c00ff127b82 */ /* 0x000e620000000a00 */
[----:B---3--:R-:W-:Y:S02]  /*00a0*/  SHF.R.S32.HI R3, RZ, 0x17, R5 ;  /* 0x00000017ff037819 */ /* 0x008fe40000011405 */
[----:B------:R-:W-:Y:S02]  /*00b0*/  LOP3.LUT R0, R0, 0xfe, RZ, 0xc0, !PT ;  /* 0x000000fe00007812 */ /* 0x000fe400078ec0ff */
[----:B------:R-:W-:Y:S02]  /*00c0*/  SGXT R3, R3, 0x1 ;  /* 0x000000010303781a */ /* 0x000fe40000000200 */
[----:B------:R-:W-:Y:S02]  /*00d0*/  LEA R0, R5, R0, 0x8 ;  /* 0x0000000005007211 */ /* 0x000fe400078e40ff */
[----:B------:R-:W-:Y:S02]  /*00e0*/  CS2R R4, SRZ ;  /* 0x0000000000047805 */ /* 0x000fe4000001ff00 */
[----:B------:R-:W-:-:S02]  /*00f0*/  LEA.HI R3, R3, R0, RZ, 0x4 ;  /* 0x0000000003037211 */ /* 0x000fc400078f20ff */
[----:B------:R-:W-:Y:S02]  /*0100*/  ISETP.GE.AND P4, PT, R0, 0x100, PT ;  /* 0x000001000000780c */ /* 0x000fe40003f86270 */
[----:B------:R-:W-:-:S04]  /*0110*/  SHF.R.S32.HI R3, RZ, 0x4, R3 ;  /* 0x00000004ff037819 */ /* 0x000fc80000011403 */
[----:B------:R-:W-:-:S04]  /*0120*/  LEA.HI R2, R3, R3, RZ, 0x2 ;  /* 0x0000000303027211 */ /* 0x000fc800078f10ff */
[----:B------:R-:W-:-:S04]  /*0130*/  LOP3.LUT R2, R2, 0xfffffffc, RZ, 0xc0, !PT ;  /* 0xfffffffc02027812 */ /* 0x000fc800078ec0ff */
[----:B------:R-:W-:-:S05]  /*0140*/  IADD3 R11, R3, -R2, RZ ;  /* 0x80000002030b7210 */ /* 0x000fca0007ffe0ff */
[----:B--2---:R-:W-:-:S05]  /*0150*/  IMAD.WIDE R8, R11, 0x4, R8 ;  /* 0x000000040b087825 */ /* 0x004fca00078e0208 */
[----:B------:R-:W2:Y:S04]  /*0160*/  @!P4 LDG.E.EL R4, desc[UR4][R8.64] ;  /* 0x000000040804c981 */ /* 0x000ea8000c2e1900 */
[----:B------:R3:W2:Y:S01]  /*0170*/  @!P4 LDG.E.EL R5, desc[UR4][R8.64] ;  /* 0x000000040805c981 */ /* 0x0006a2000c2e1900 */
[----:B------:R-:W-:Y:S02]  /*0180*/  CS2R R6, SRZ ;  /* 0x0000000000067805 */ /* 0x000fe4000001ff00 */
[----:B------:R-:W-:Y:S01]  /*0190*/  CS2R R2, SRZ ;  /* 0x0000000000027805 */ /* 0x000fe2000001ff00 */
[----:B----4-:R-:W-:-:S04]  /*01a0*/  IMAD.WIDE R14, R11, 0x4, R14 ;  /* 0x000000040b0e7825 */ /* 0x010fc800078e020e */
[----:B-----5:R-:W-:Y:S01]  /*01b0*/  IMAD.WIDE R12, R0, 0x4, R12 ;  /* 0x00000004000c7825 */ /* 0x020fe200078e020c */
[----:B------:R-:W4:Y:S04]  /*01c0*/  @!P4 LDG.E.EL R6, desc[UR4][R14.64] ;  /* 0x000000040e06c981 */ /* 0x000f28000c2e1900 */
[----:B------:R-:W4:Y:S01]  /*01d0*/  @!P4 LDG.E.64 R2, desc[UR4][R12.64] ;  /* 0x000000040c02c981 */ /* 0x000f22000c1e1b00 */
[C---:B0-----:R-:W-:Y:S01]  /*01e0*/  IMAD.WIDE R16, R11.reuse, 0x4, R16 ;  /* 0x000000040b107825 */ /* 0x041fe200078e0210 */
[----:B---3--:R-:W-:Y:S02]  /*01f0*/  CS2R R8, SRZ ;  /* 0x0000000000087805 */ /* 0x008fe4000001ff00 */
[----:B------:R0:W3:Y:S01]  /*0200*/  @!P4 LDG.E.EL R7, desc[UR4][R14.64] ;  /* 0x000000040e07c981 */ /* 0x0000e2000c2e1900 */
[----:B-1----:R-:W-:Y:S01]  /*0210*/  IMAD.WIDE R18, R11, 0x4, R18 ;  /* 0x000000040b127825 */ /* 0x002fe200078e0212 */
[----:B------:R-:W-:-:S04]  /*0220*/  CS2R R10, SRZ ;  /* 0x00000000000a7805 */ /* 0x000fc8000001ff00 */
[----:B------:R-:W5:Y:S04]  /*0230*/  @!P4 LDG.E.EL R8, desc[UR4][R18.64] ;  /* 0x000000041208c981 */ /* 0x000f68000c2e1900 */
[----:B------:R-:W5:Y:S04]  /*0240*/  @!P4 LDG.E.EL R11, desc[UR4][R16.64] ;  /* 0x00000004100bc981 */ /* 0x000f68000c2e1900 */
[----:B------:R-:W3:Y:S04]  /*0250*/  @!P4 LDG.E.EL R10, desc[UR4][R16.64] ;  /* 0x00000004100ac981 */ /* 0x000ee8000c2e1900 */
[----:B------:R-:W3:Y:S01]  /*0260*/  @!P4 LDG.E.EL R9, desc[UR4][R18.64] ;  /* 0x000000041209c981 */ /* 0x000ee2000c2e1900 */
[----:B0-----:R-:W-:Y:S01]  /*0270*/  HFMA2.MMA R15, -RZ, RZ, 1.625, 0 ;  /* 0x3e800000ff0f7435 */ /* 0x001fe200000001ff */
[----:B--2---:R-:W-:Y:S01]  /*0280*/  FADD R4, R4, 9.9999997473787516356e-06 ;  /* 0x3727c5ac04047421 */ /* 0x004fe20000000000 */
[----:B------:R-:W-:-:S03]  /*0290*/  FADD R12, R5, 9.9999997473787516356e-06 ;  /* 0x3727c5ac050c7421 */ /* 0x000fc60000000000 */
[----:B------:R0:W1:Y:S08]  /*02a0*/  MUFU.SQRT R13, R4 ;  /* 0x00000004000d7308 */ /* 0x0000700000002000 */
[----:B------:R-:W2:Y:S01]  /*02b0*/  MUFU.SQRT R14, R12 ;  /* 0x0000000c000e7308 */ /* 0x000ea20000002000 */
[----:B0-----:R-:W0:Y:S01]  /*02c0*/  LDC.64 R4, c[0x0][0x238] ;  /* 0x00008e00ff047b82 */ /* 0x001e220000000a00 */
[----:B-1----:R-:W-:-:S02]  /*02d0*/  FSETP.GT.AND P0, PT, R13, 8.50705917302346158658e+37, PT ;  /* 0x7e8000000d00780b */ /* 0x002fc40003f04000 */
[----:B------:R-:W-:Y:S02]  /*02e0*/  FSETP.GEU.AND P2, PT, R13, 1.175494350822287508e-38, PT ;  /* 0x008000000d00780b */ /* 0x000fe40003f4e000 */
[C---:B--2---:R-:W-:Y:S02]  /*02f0*/  FSETP.GT.AND P1, PT, R14.reuse, 8.50705917302346158658e+37, PT ;  /* 0x7e8000000e00780b */ /* 0x044fe40003f24000 */
[----:B------:R-:W-:-:S07]  /*0300*/  FSETP.GEU.AND P3, PT, R14, 1.175494350822287508e-38, PT ;  /* 0x008000000e00780b */ /* 0x000fce0003f6e000 */
[----:B------:R-:W-:-:S04]  /*0310*/  @P0 FMUL R13, R13, 0.25 ;  /* 0x3e8000000d0d0820 */ /* 0x000fc80000400000 */
[----:B------:R-:W-:Y:S01]  /*0320*/  @!P2 FMUL R13, R13, 16777216 ;  /* 0x4b8000000d0da820 */ /* 0x000fe20000400000 */
[----:B------:R-:W-:-:S04]  /*0330*/  @P1 FMUL R14, R14, 0.25 ;  /* 0x3e8000000e0e1820 */ /* 0x000fc80000400000 */
[----:B------:R-:W-:Y:S01]  /*0340*/  @!P3 FMUL R14, R14, 16777216 ;  /* 0x4b8000000e0eb820 */ /* 0x000fe20000400000 */
[----:B------:R-:W1:Y:S01]  /*0350*/  MUFU.RCP R13, R13 ;  /* 0x0000000d000d7308 */ /* 0x000e620000001000 */
[----:B------:R-:W-:-:S07]  /*0360*/  FSEL R12, R15, 1, P0 ;  /* 0x3f8000000f0c7808 */ /* 0x000fce0000000000 */
[----:B------:R-:W2:Y:S01]  /*0370*/  MUFU.RCP R14, R14 ;  /* 0x0000000e000e7308 */ /* 0x000ea20000001000 */
[----:B------:R-:W-:Y:S01]  /*0380*/  FSEL R15, R15, 1, P1 ;  /* 0x3f8000000f0f7808 */ /* 0x000fe20000800000 */
[----:B------:R-:W-:Y:S01]  /*0390*/  @!P2 FMUL R12, R12, 16777216 ;  /* 0x4b8000000c0ca820 */ /* 0x000fe20000400000 */
[----:B----4-:R-:W-:-:S03]  /*03a0*/  FADD R3, -R6, R3 ;  /* 0x0000000306037221 */ /* 0x010fc60000000100 */
[----:B------:R-:W-:Y:S01]  /*03b0*/  @!P3 FMUL R15, R15, 16777216 ;  /* 0x4b8000000f0fb820 */ /* 0x000fe20000400000 */
[----:B---3--:R-:W-:Y:S01]  /*03c0*/  FADD R2, -R7, R2 ;  /* 0x0000000207027221 */ /* 0x008fe20000000100 */
[----:B-1----:R-:W-:Y:S02]  /*03d0*/  FMUL R13, R13, R12 ;  /* 0x0000000c0d0d7220 */ /* 0x002fe40000400000 */
[----:B--2---:R-:W-:Y:S02]  /*03e0*/  FMUL R6, R14, R15 ;  /* 0x0000000f0e067220 */ /* 0x004fe40000400000 */
[----:B------:R-:W-:Y:S02]  /*03f0*/  FMUL R13, R2, R13 ;  /* 0x0000000d020d7220 */ /* 0x000fe40000400000 */
[----:B------:R-:W-:Y:S01]  /*0400*/  FMUL R6, R3, R6 ;  /* 0x0000000603067220 */ /* 0x000fe20000400000 */
[----:B0-----:R-:W-:-:S04]  /*0410*/  IMAD.WIDE R4, R0, 0x4, R4 ;  /* 0x0000000400047825 */ /* 0x001fc800078e0204 */
[----:B-----5:R-:W-:Y:S01]  /*0420*/  FFMA R8, R13, R11, R8 ;  /* 0x0000000b0d087223 */ /* 0x020fe20000000008 */
[----:B------:R-:W-:Y:S01]  /*0430*/  FFMA R9, R6, R10, R9 ;  /* 0x0000000a06097223 */ /* 0x000fe20000000009 */
[----:B------:R-:W-:Y:S06]  /*0440*/  @P4 EXIT ;  /* 0x000000000000494d */ /* 0x000fec0003800000 */
[----:B------:R-:W-:Y:S01]  /*0450*/  STG.E.64 desc[UR4][R4.64], R8 ;  /* 0x0000000804007986 */ /* 0x000fe2000c101b04 */
[----:B------:R-:W-:Y:S05]  /*0460*/  EXIT ;  /* 0x000000000000794d */ /* 0x000fea0003800000 */
.L_x_0:
[----:B------:R-:W-:-:S00]  /*0470*/  BRA `(.L_x_0) ;  /* 0xfffffffc00fc7947 */ /* 0x000fc0000383ffff */
[----:B------:R-:W-:-:S00]  /*0480*/  NOP ;  /* 0x0000000000007918 */ /* 0x000fc00000000000 */
[----:B------:R-:W-:-:S00]  /*0490*/  NOP ;  /* 0x0000000000007918 */ /* 0x000fc00000000000 */
[----:B------:R-:W-:-:S00]  /*04a0*/  NOP ;  /* 0x0000000000007918 */ /* 0x000fc00000000000 */
[----:B------:R-:W-:-:S00]  /*04b0*/  NOP ;  /* 0x0000000000007918 */ /* 0x000fc00000000000 */
[----:B------:R-:W-:-:S00]  /*04c0*/  NOP ;  /* 0x0000000000007918 */ /* 0x000fc00000000000 */
[----:B------:R-:W-:-:S00]  /*04d0*/  NOP ;  /* 0x0000000000007918 */ /* 0x000fc00000000000 */
[----:B------:R-:W-:-:S00]  /*04e0*/  NOP ;  /* 0x0000000000007918 */ /* 0x000fc00000000000 */
[----:B------:R-:W-:-:S00]  /*04f0*/  NOP ;  /* 0x0000000000007918 */ /* 0x000fc00000000000 */
.L_x_1:


//--------------------- .nv.global.init           --------------------------
	.section	.nv.global.init,"aw",@progbits
.nv.global.init:
	.type		_$_str,@object
	.size		_$_str,(_$_str_$_2 - _$_str)
_$_str:
        /*0000*/ 	.byte	0x5f, 0x5f, 0x43, 0x55, 0x44, 0x41, 0x5f, 0x46, 0x54, 0x5a, 0x00
	.type		_$_str_$_2,@object
	.size		_$_str_$_2,(.L_1 - _$_str_$_2)
_$_str_$_2:
        /*000b*/ 	.byte	0x5f, 0x5f, 0x43, 0x55, 0x44, 0x41, 0x5f, 0x50, 0x52, 0x45, 0x43, 0x5f, 0x53, 0x51, 0x52, 0x54
        /*001b*/ 	.byte	0x00
.L_1:


//--------------------- .nv.constant0.triton_poi_fused__native_batch_norm_legit_no_training_3 --------------------------
	.section	.nv.constant0.triton_poi_fused__native_batch_norm_legit_no_training_3,"a",@progbits
	.sectionflags	@""
	.align	4
.nv.constant0.triton_poi_fused__native_batch_norm_legit_no_training_3:
	.zero		580
